	.headerflags	@"EF_CUDA_TEXMODE_UNIFIED EF_CUDA_64BIT_ADDRESS EF_CUDA_ACCELERATORS EF_CUDA_SM90 EF_CUDA_VIRTUAL_SM(EF_CUDA_SM90)"
	.elftype	@"ET_EXEC"


//--------------------- .nv.info                  --------------------------
	.section	.nv.info,"",@"SHT_CUDA_INFO"
	.align	4


	//----- nvinfo : EIATTR_REGCOUNT
	.align		4
        /*0000*/ 	.byte	0x04, 0x2f
        /*0002*/ 	.short	(.L_1 - .L_0)
	.align		4
.L_0:
        /*0004*/ 	.word	index@(triton_poi_fused_cat_84)
        /*0008*/ 	.word	0x0000000e


	//----- nvinfo : EIATTR_MIN_STACK_SIZE
	.align		4
.L_1:
        /*000c*/ 	.byte	0x04, 0x12
        /*000e*/ 	.short	(.L_3 - .L_2)
	.align		4
.L_2:
        /*0010*/ 	.word	index@(triton_poi_fused_cat_84)
        /*0014*/ 	.word	0x00000000


	//----- nvinfo : EIATTR_FRAME_SIZE
	.align		4
.L_3:
        /*0018*/ 	.byte	0x04, 0x11
        /*001a*/ 	.short	(.L_5 - .L_4)
	.align		4
.L_4:
        /*001c*/ 	.word	index@(triton_poi_fused_cat_84)
        /*0020*/ 	.word	0x00000000


	//----- nvinfo : EIATTR_MIN_STACK_SIZE
	.align		4
.L_5:
        /*0024*/ 	.byte	0x04, 0x12
        /*0026*/ 	.short	(.L_7 - .L_6)
	.align		4
.L_6:
        /*0028*/ 	.word	index@(triton_poi_fused_cat_84)
        /*002c*/ 	.word	0x00000000
.L_7:


//--------------------- .nv.info.triton_poi_fused_cat_84 --------------------------
	.section	.nv.info.triton_poi_fused_cat_84,"",@"SHT_CUDA_INFO"
	.sectionflags	@""
	.align	4


	//----- nvinfo : EIATTR_CUDA_API_VERSION
	.align		4
        /*0000*/ 	.byte	0x04, 0x37
        /*0002*/ 	.short	(.L_9 - .L_8)
.L_8:
        /*0004*/ 	.word	0x0000007c


	//----- nvinfo : EIATTR_KPARAM_INFO
	.align		4
.L_9:
        /*0008*/ 	.byte	0x04, 0x17
        /*000a*/ 	.short	(.L_11 - .L_10)
.L_10:
        /*000c*/ 	.word	0x00000000
        /*0010*/ 	.short	0x0003
        /*0012*/ 	.short	0x0018
        /*0014*/ 	.byte	0x00, 0xf0, 0x11, 0x00


	//----- nvinfo : EIATTR_KPARAM_INFO
	.align		4
.L_11:
        /*0018*/ 	.byte	0x04, 0x17
        /*001a*/ 	.short	(.L_13 - .L_12)
.L_12:
        /*001c*/ 	.word	0x00000000
        /*0020*/ 	.short	0x0002
        /*0022*/ 	.short	0x0010
        /*0024*/ 	.byte	0x00, 0xf4, 0x21, 0x00


	//----- nvinfo : EIATTR_KPARAM_INFO
	.align		4
.L_13:
        /*0028*/ 	.byte	0x04, 0x17
        /*002a*/ 	.short	(.L_15 - .L_14)
.L_14:
        /*002c*/ 	.word	0x00000000
        /*0030*/ 	.short	0x0001
        /*0032*/ 	.short	0x0008
        /*0034*/ 	.byte	0x00, 0xf4, 0x21, 0x00


	//----- nvinfo : EIATTR_KPARAM_INFO
	.align		4
.L_15:
        /*0038*/ 	.byte	0x04, 0x17
        /*003a*/ 	.short	(.L_17 - .L_16)
.L_16:
        /*003c*/ 	.word	0x00000000
        /*0040*/ 	.short	0x0000
        /*0042*/ 	.short	0x0000
        /*0044*/ 	.byte	0x00, 0xf4, 0x21, 0x00


	//----- nvinfo : EIATTR_SPARSE_MMA_MASK
	.align		4
.L_17:
        /*0048*/ 	.byte	0x03, 0x50
        /*004a*/ 	.short	0x0000


	//----- nvinfo : EIATTR_MAXREG_COUNT
	.align		4
        /*004c*/ 	.byte	0x03, 0x1b
        /*004e*/ 	.short	0x00ff


	//----- nvinfo : EIATTR_EXIT_INSTR_OFFSETS
	.align		4
        /*0050*/ 	.byte	0x04, 0x1c
        /*0052*/ 	.short	(.L_19 - .L_18)


	//   ....[0]....
.L_18:
        /*0054*/ 	.word	0x00000180


	//   ....[1]....
        /*0058*/ 	.word	0x000001a0


	//----- nvinfo : EIATTR_REQNTID
	.align		4
.L_19:
        /*005c*/ 	.byte	0x04, 0x10
        /*005e*/ 	.short	(.L_21 - .L_20)
.L_20:
        /*0060*/ 	.word	0x00000080
        /*0064*/ 	.word	0x00000001
        /*0068*/ 	.word	0x00000001


	//----- nvinfo : EIATTR_CBANK_PARAM_SIZE
	.align		4
.L_21:
        /*006c*/ 	.byte	0x03, 0x19
        /*006e*/ 	.short	0x001c


	//----- nvinfo : EIATTR_PARAM_CBANK
	.align		4
        /*0070*/ 	.byte	0x04, 0x0a
        /*0072*/ 	.short	(.L_23 - .L_22)
	.align		4
.L_22:
        /*0074*/ 	.word	index@(.nv.constant0.triton_poi_fused_cat_84)
        /*0078*/ 	.short	0x0210
        /*007a*/ 	.short	0x001c


	//----- nvinfo : EIATTR_SW_WAR
	.align		4
.L_23:
        /*007c*/ 	.byte	0x04, 0x36
        /*007e*/ 	.short	(.L_25 - .L_24)
.L_24:
        /*0080*/ 	.word	0x00000008
.L_25:


//--------------------- .nv.callgraph             --------------------------
	.section	.nv.callgraph,"",@"SHT_CUDA_CALLGRAPH"
	.align	4
	.sectionentsize	8
	.align		4
        /*0000*/ 	.word	0x00000000
	.align		4
        /*0004*/ 	.word	0xffffffff
	.align		4
        /*0008*/ 	.word	0x00000000
	.align		4
        /*000c*/ 	.word	0xfffffffe
	.align		4
        /*0010*/ 	.word	0x00000000
	.align		4
        /*0014*/ 	.word	0xfffffffd
	.align		4
        /*0018*/ 	.word	0x00000000
	.align		4
        /*001c*/ 	.word	0xfffffffc


//--------------------- .text.triton_poi_fused_cat_84 --------------------------
	.section	.text.triton_poi_fused_cat_84,"ax",@progbits
	.align	128
        .global         triton_poi_fused_cat_84
        .type           triton_poi_fused_cat_84,@function
        .size           triton_poi_fused_cat_84,(.L_x_1 - triton_poi_fused_cat_84)
        .other          triton_poi_fused_cat_84,@"STO_CUDA_ENTRY STV_DEFAULT"
triton_poi_fused_cat_84:
.text.triton_poi_fused_cat_84:
[----:B------:R-:W0:Y:S02]  /*0000*/  LDC R1, c[0x0][0x28] ;  /* 0x00000a00ff017b82 */ /* 0x000e240000000800 */
[----:B------:R-:W1:Y:S01]  /*0010*/  S2R R0, SR_TID.X ;  /* 0x0000000000007919 */ /* 0x000e620000002100 */
[----:B------:R-:W2:Y:S01]  /*0020*/  LDC.64 R4, c[0x0][0x210] ;  /* 0x00008400ff047b82 */ /* 0x000ea20000000a00 */
[----:B------:R-:W-:Y:S01]  /*0030*/  CS2R R2, SRZ ;  /* 0x0000000000027805 */ /* 0x000fe2000001ff00 */
[----:B------:R-:W-:Y:S01]  /*0040*/  ULDC.64 UR4, c[0x0][0x208] ;  /* 0x0000820000047ab9 */ /* 0x000fe20000000a00 */
[----:B------:R-:W3:Y:S05]  /*0050*/  S2R R11, SR_CTAID.X ;  /* 0x00000000000b7919 */ /* 0x000eea0000002500 */
[----:B------:R-:W4:Y:S08]  /*0060*/  LDC.64 R6, c[0x0][0x218] ;  /* 0x00008600ff067b82 */ /* 0x000f300000000a00 */
[----:B------:R-:W5:Y:S01]  /*0070*/  LDC.64 R8, c[0x0][0x220] ;  /* 0x00008800ff087b82 */ /* 0x000f620000000a00 */
[----:B-1----:R-:W-:-:S05]  /*0080*/  IMAD.SHL.U32 R0, R0, 0x2, RZ ;  /* 0x0000000200007824 */ /* 0x002fca00078e00ff */
[----:B------:R-:W-:-:S05]  /*0090*/  LOP3.LUT R0, R0, 0xfe, RZ, 0xc0, !PT ;  /* 0x000000fe00007812 */ /* 0x000fca00078ec0ff */
[----:B---3--:R-:W-:-:S04]  /*00a0*/  IMAD R11, R11, 0x100, R0 ;  /* 0x000001000b0b7824 */ /* 0x008fc800078e0200 */
[C---:B--2---:R-:W-:Y:S01]  /*00b0*/  IMAD.WIDE R4, R11.reuse, 0x4, R4 ;  /* 0x000000040b047825 */ /* 0x044fe200078e0204 */
[----:B------:R-:W-:-:S13]  /*00c0*/  ISETP.GE.AND P0, PT, R11, 0x800, PT ;  /* 0x000008000b00780c */ /* 0x000fda0003f06270 */
[----:B------:R5:W2:Y:S01]  /*00d0*/  @!P0 LDG.E.64 R2, desc[UR4][R4.64] ;  /* 0x0000000404028981 */ /* 0x000aa2000c1e1b00 */
[----:B------:R-:W-:-:S04]  /*00e0*/  SHF.R.S32.HI R0, RZ, 0x1f, R11 ;  /* 0x0000001fff007819 */ /* 0x000fc8000001140b */
[----:B------:R-:W-:-:S04]  /*00f0*/  LEA.HI R0, R0, R11, RZ, 0x9 ;  /* 0x0000000b00007211 */ /* 0x000fc800078f48ff */
[----:B------:R-:W-:Y:S02]  /*0100*/  LOP3.LUT R10, R0, 0xfffffe00, RZ, 0xc0, !PT ;  /* 0xfffffe00000a7812 */ /* 0x000fe400078ec0ff */
[----:B------:R-:W-:Y:S02]  /*0110*/  SHF.R.S32.HI R0, RZ, 0x9, R0 ;  /* 0x00000009ff007819 */ /* 0x000fe40000011400 */
[----:B------:R-:W-:-:S05]  /*0120*/  IADD3 R11, R11, -R10, RZ ;  /* 0x8000000a0b0b7210 */ /* 0x000fca0007ffe0ff */
[----:B------:R-:W-:-:S04]  /*0130*/  IMAD R11, R0, 0x4e00, R11 ;  /* 0x00004e00000b7824 */ /* 0x000fc800078e020b */
[----:B----4-:R-:W-:-:S04]  /*0140*/  IMAD.WIDE R6, R11, 0x4, R6 ;  /* 0x000000040b067825 */ /* 0x010fc800078e0206 */
[----:B------:R-:W-:-:S04]  /*0150*/  IMAD.IADD R11, R10, 0x1, R11 ;  /* 0x000000010a0b7824 */ /* 0x000fc800078e020b */
[----:B-----5:R-:W-:Y:S01]  /*0160*/  IMAD.WIDE R4, R11, 0x4, R8 ;  /* 0x000000040b047825 */ /* 0x020fe200078e0208 */
[----:B--2---:R1:W-:Y:S01]  /*0170*/  @!P0 STG.E.64 desc[UR4][R6.64], R2 ;  /* 0x0000000206008986 */ /* 0x0043e2000c101b04 */
[----:B------:R-:W-:Y:S05]  /*0180*/  @P0 EXIT ;  /* 0x000000000000094d */ /* 0x000fea0003800000 */
[----:B------:R-:W-:Y:S01]  /*0190*/  STG.E.64 desc[UR4][R4.64], R2 ;  /* 0x0000000204007986 */ /* 0x000fe2000c101b04 */
[----:B------:R-:W-:Y:S05]  /*01a0*/  EXIT ;  /* 0x000000000000794d */ /* 0x000fea0003800000 */
.L_x_0:
[----:B------:R-:W-:-:S00]  /*01b0*/  BRA `(.L_x_0) ;  /* 0xfffffffc00fc7947 */ /* 0x000fc0000383ffff */
[----:B------:R-:W-:-:S00]  /*01c0*/  NOP ;  /* 0x0000000000007918 */ /* 0x000fc00000000000 */
        /* <DEDUP_REMOVED lines=11> */
.L_x_1:


//--------------------- .nv.constant0.triton_poi_fused_cat_84 --------------------------
	.section	.nv.constant0.triton_poi_fused_cat_84,"a",@progbits
	.sectionflags	@""
	.align	4
.nv.constant0.triton_poi_fused_cat_84:
	.zero		556
